//
// Generated by NVIDIA NVVM Compiler
//
// Compiler Build ID: CL-36424714
// Cuda compilation tools, release 13.0, V13.0.88
// Based on NVVM 20.0.0
//

.version 9.0
.target sm_100
.address_size 64

	// .globl	get_version

.visible .entry get_version(
	.param .u64 .ptr .align 1 get_version_param_0
)
{
	.reg .b32 	%r<4>;
	.reg .b64 	%rd<3>;

	ld.param.u64 	%rd1, [get_version_param_0];
	cvta.to.global.u64 	%rd2, %rd1;
	mov.b32 	%r1, 13;
	st.global.u32 	[%rd2], %r1;
	mov.b32 	%r2, 0;
	st.global.u32 	[%rd2+4], %r2;
	mov.b32 	%r3, 88;
	st.global.u32 	[%rd2+8], %r3;
	ret;

}


// ===== COMPILED SASS (sm_100) =====

	.target	sm_100

	.elftype	@"ET_EXEC"


//--------------------- .note.nv.tkinfo           --------------------------
	.section	.note.nv.tkinfo,"",@"SHT_NOTE"
	.sectionflags	@"SHF_NOTE_NV_TKINFO"
	.tkinfo
        /*0018*/ 	.word	0x00000002
        /*0030*/ 	.string	""
        /*0030*/ 	.string	"ptxas"
        /*0030*/ 	.string	"Cuda compilation tools, release 13.0, V13.0.88"
        /*0030*/ 	.string	"Build cuda_13.0.r13.0/compiler.36424714_0"
        /*0030*/ 	.string	"-arch sm_100 -m 64 "



//--------------------- .note.nv.cuinfo           --------------------------
	.section	.note.nv.cuinfo,"",@"SHT_NOTE"
	.sectionflags	@"SHF_NOTE_NV_CUINFO"
        /*0018*/ 	.short	0x0002
        /*001a*/ 	.short	0x0064
        /*001c*/ 	.short	0x0082
	.zero		2


//--------------------- .nv.info                  --------------------------
	.section	.nv.info,"",@"SHT_CUDA_INFO"
	.align	4


	//----- nvinfo : EIATTR_REGCOUNT
	.align		4
        /*0000*/ 	.byte	0x04, 0x2f
        /*0002*/ 	.short	(.L_1 - .L_0)
	.align		4
.L_0:
        /*0004*/ 	.word	index@(get_version)
        /*0008*/ 	.word	0x0000000a


	//----- nvinfo : EIATTR_FRAME_SIZE
	.align		4
.L_1:
        /*000c*/ 	.byte	0x04, 0x11
        /*000e*/ 	.short	(.L_3 - .L_2)
	.align		4
.L_2:
        /*0010*/ 	.word	index@(get_version)
        /*0014*/ 	.word	0x00000000


	//----- nvinfo : EIATTR_MIN_STACK_SIZE
	.align		4
.L_3:
        /*0018*/ 	.byte	0x04, 0x12
        /*001a*/ 	.short	(.L_5 - .L_4)
	.align		4
.L_4:
        /*001c*/ 	.word	index@(get_version)
        /*0020*/ 	.word	0x00000000
.L_5:


//--------------------- .nv.compat                --------------------------
	.section	.nv.compat,"",@"SHT_CUDA_COMPAT_INFO"
	.align	4
        /*0000*/ 	.byte	0x02, 0x09, 0x00, 0x00, 0x02, 0x02, 0x01, 0x00, 0x02, 0x05, 0x05, 0x00, 0x03, 0x07, 0x01, 0x01
        /*0010*/ 	.byte	0x02, 0x03, 0x00, 0x00, 0x02, 0x06, 0x01, 0x00, 0x04, 0x0b, 0x08, 0x00, 0x09, 0x00, 0x00, 0x00
        /*0020*/ 	.byte	0x00, 0x00, 0x00, 0x00


//--------------------- .nv.info.get_version      --------------------------
	.section	.nv.info.get_version,"",@"SHT_CUDA_INFO"
	.sectionflags	@""
	.align	4


	//----- nvinfo : EIATTR_CUDA_API_VERSION
	.align		4
        /*0000*/ 	.byte	0x04, 0x37
        /*0002*/ 	.short	(.L_7 - .L_6)
.L_6:
        /*0004*/ 	.word	0x00000082


	//----- nvinfo : EIATTR_KPARAM_INFO
	.align		4
.L_7:
        /*0008*/ 	.byte	0x04, 0x17
        /*000a*/ 	.short	(.L_9 - .L_8)
.L_8:
        /*000c*/ 	.word	0x00000000
        /*0010*/ 	.short	0x0000
        /*0012*/ 	.short	0x0000
        /*0014*/ 	.byte	0x00, 0xf5, 0x21, 0x00


	//----- nvinfo : EIATTR_SPARSE_MMA_MASK
	.align		4
.L_9:
        /*0018*/ 	.byte	0x03, 0x50
        /*001a*/ 	.short	0x0000


	//----- nvinfo : EIATTR_MAXREG_COUNT
	.align		4
        /*001c*/ 	.byte	0x03, 0x1b
        /*001e*/ 	.short	0x00ff


	//----- nvinfo : EIATTR_MERCURY_ISA_VERSION
	.align		4
        /*0020*/ 	.byte	0x03, 0x5f
        /*0022*/ 	.short	0x0101


	//----- nvinfo : EIATTR_VRC_CTA_INIT_COUNT
	.align		4
        /*0024*/ 	.byte	0x02, 0x4a
	.zero		1
	.zero		1


	//----- nvinfo : EIATTR_EXIT_INSTR_OFFSETS
	.align		4
        /*0028*/ 	.byte	0x04, 0x1c
        /*002a*/ 	.short	(.L_11 - .L_10)


	//   ....[0]....
.L_10:
        /*002c*/ 	.word	0x00000080


	//----- nvinfo : EIATTR_CBANK_PARAM_SIZE
	.align		4
.L_11:
        /*0030*/ 	.byte	0x03, 0x19
        /*0032*/ 	.short	0x0008


	//----- nvinfo : EIATTR_PARAM_CBANK
	.align		4
        /*0034*/ 	.byte	0x04, 0x0a
        /*0036*/ 	.short	(.L_13 - .L_12)
	.align		4
.L_12:
        /*0038*/ 	.word	index@(.nv.constant0.get_version)
        /*003c*/ 	.short	0x0380
        /*003e*/ 	.short	0x0008


	//----- nvinfo : EIATTR_SW_WAR
	.align		4
.L_13:
        /*0040*/ 	.byte	0x04, 0x36
        /*0042*/ 	.short	(.L_15 - .L_14)
.L_14:
        /*0044*/ 	.word	0x00000008
.L_15:


//--------------------- .nv.callgraph             --------------------------
	.section	.nv.callgraph,"",@"SHT_CUDA_CALLGRAPH"
	.align	4
	.sectionentsize	8
	.align		4
        /*0000*/ 	.word	0x00000000
	.align		4
        /*0004*/ 	.word	0xffffffff
	.align		4
        /*0008*/ 	.word	0x00000000
	.align		4
        /*000c*/ 	.word	0xfffffffe
	.align		4
        /*0010*/ 	.word	0x00000000
	.align		4
        /*0014*/ 	.word	0xfffffffd
	.align		4
        /*0018*/ 	.word	0x00000000
	.align		4
        /*001c*/ 	.word	0xfffffffc


//--------------------- .text.get_version         --------------------------
	.section	.text.get_version,"ax",@progbits
	.align	128
        .global         get_version
        .type           get_version,@function
        .size           get_version,(.L_x_1 - get_version)
        .other          get_version,@"STO_CUDA_ENTRY STV_DEFAULT"
get_version:
.text.get_version:
[----:B------:R-:W-:Y:S08]  /*0000*/  LDC R1, c[0x0][0x37c] ;  /* 0x0000df00ff017b82 */ /* 0x000ff00000000800 */
[----:B------:R-:W0:Y:S01]  /*0010*/  LDC.64 R2, c[0x0][0x380] ;  /* 0x0000e000ff027b82 */ /* 0x000e220000000a00 */
[----:B------:R-:W0:Y:S01]  /*0020*/  LDCU.64 UR4, c[0x0][0x358] ;  /* 0x00006b00ff0477ac */ /* 0x000e220008000a00 */
[----:B------:R-:W-:Y:S01]  /*0030*/  HFMA2 R5, -RZ, RZ, 0, 7.74860382080078125e-07 ;  /* 0x0000000dff057431 */ /* 0x000fe200000001ff */
[----:B------:R-:W-:-:S04]  /*0040*/  MOV R7, 0x58 ;  /* 0x0000005800077802 */ /* 0x000fc80000000f00 */
[----:B0-----:R-:W-:Y:S04]  /*0050*/  STG.E desc[UR4][R2.64], R5 ;  /* 0x0000000502007986 */ /* 0x001fe8000c101904 */
[----:B------:R-:W-:Y:S04]  /*0060*/  STG.E desc[UR4][R2.64+0x8], R7 ;  /* 0x0000080702007986 */ /* 0x000fe8000c101904 */
[----:B------:R-:W-:Y:S01]  /*0070*/  STG.E desc[UR4][R2.64+0x4], RZ ;  /* 0x000004ff02007986 */ /* 0x000fe2000c101904 */
[----:B------:R-:W-:Y:S05]  /*0080*/  EXIT ;  /* 0x000000000000794d */ /* 0x000fea0003800000 */
.L_x_0:
[----:B------:R-:W-:-:S00]  /*0090*/  BRA `(.L_x_0) ;  /* 0xfffffffc00fc7947 */ /* 0x000fc0000383ffff */
[----:B------:R-:W-:-:S00]  /*00a0*/  NOP ;  /* 0x0000000000007918 */ /* 0x000fc00000000000 */
        /* <DEDUP_REMOVED lines=13> */
.L_x_1:


//--------------------- .nv.shared.reserved.0     --------------------------
	.section	.nv.shared.reserved.0,"aw",@nobits
	.weak		__nv_reservedSMEM_offset_0_alias
	.size		__nv_reservedSMEM_offset_0_alias, 0, 64
	.other		__nv_reservedSMEM_offset_0_alias,@"STO_CUDA_RESERVED_SHARED STV_DEFAULT"
__nv_reservedSMEM_offset_0_alias:
	.zero		0
	.zero		64


//--------------------- .nv.constant0.get_version --------------------------
	.section	.nv.constant0.get_version,"a",@progbits
	.sectionflags	@""
	.align	4
.nv.constant0.get_version:
	.zero		904


//--------------------- SYMBOLS --------------------------

	.type		.nv.reservedSmem.offset0,@object
	.size		.nv.reservedSmem.offset0,0x4
